//
// Generated by NVIDIA NVVM Compiler
//
// Compiler Build ID: CL-36424714
// Cuda compilation tools, release 13.0, V13.0.88
// Based on NVVM 20.0.0
//

.version 9.0
.target sm_100
.address_size 64

	// .globl	_Z6kerneliiPKfPf

.visible .entry _Z6kerneliiPKfPf(
	.param .u32 _Z6kerneliiPKfPf_param_0,
	.param .u32 _Z6kerneliiPKfPf_param_1,
	.param .u64 .ptr .align 1 _Z6kerneliiPKfPf_param_2,
	.param .u64 .ptr .align 1 _Z6kerneliiPKfPf_param_3
)
{
	.reg .pred 	%p<12>;
	.reg .b32 	%r<52>;
	.reg .b32 	%f<112>;
	.reg .b64 	%rd<42>;

	ld.param.u32 	%r27, [_Z6kerneliiPKfPf_param_0];
	ld.param.u32 	%r26, [_Z6kerneliiPKfPf_param_1];
	ld.param.u64 	%rd10, [_Z6kerneliiPKfPf_param_2];
	ld.param.u64 	%rd11, [_Z6kerneliiPKfPf_param_3];
	cvta.to.global.u64 	%rd1, %rd10;
	cvta.to.global.u64 	%rd2, %rd11;
	mov.u32 	%r28, %tid.x;
	mov.u32 	%r29, %ctaid.x;
	mov.u32 	%r30, %ntid.x;
	mad.lo.s32 	%r1, %r29, %r30, %r28;
	mov.u32 	%r31, %tid.y;
	mov.u32 	%r32, %ctaid.y;
	mov.u32 	%r33, %ntid.y;
	mad.lo.s32 	%r34, %r32, %r33, %r31;
	max.s32 	%r35, %r1, %r34;
	setp.ge.s32 	%p1, %r35, %r27;
	@%p1 bra 	$L__BB0_17;
	setp.gt.s32 	%p2, %r1, %r34;
	@%p2 bra 	$L__BB0_16;
	setp.lt.s32 	%p3, %r26, 1;
	mov.f32 	%f111, 0f00000000;
	@%p3 bra 	$L__BB0_15;
	mul.lo.s32 	%r3, %r26, %r1;
	mul.lo.s32 	%r4, %r26, %r34;
	and.b32  	%r5, %r26, 15;
	setp.lt.u32 	%p4, %r26, 16;
	mov.f32 	%f111, 0f00000000;
	mov.b32 	%r48, 0;
	@%p4 bra 	$L__BB0_6;
	and.b32  	%r48, %r26, 2147483632;
	neg.s32 	%r46, %r48;
	add.s64 	%rd3, %rd1, 32;
	mul.wide.u32 	%rd12, %r4, 4;
	add.s64 	%rd40, %rd3, %rd12;
	mov.f32 	%f111, 0f00000000;
	mov.u32 	%r45, %r3;
$L__BB0_5:
	.pragma "nounroll";
	mul.wide.s32 	%rd13, %r45, 4;
	add.s64 	%rd14, %rd3, %rd13;
	ld.global.f32 	%f18, [%rd14+-32];
	ld.global.f32 	%f19, [%rd40+-32];
	fma.rn.f32 	%f20, %f18, %f19, %f111;
	ld.global.f32 	%f21, [%rd14+-28];
	ld.global.f32 	%f22, [%rd40+-28];
	fma.rn.f32 	%f23, %f21, %f22, %f20;
	ld.global.f32 	%f24, [%rd14+-24];
	ld.global.f32 	%f25, [%rd40+-24];
	fma.rn.f32 	%f26, %f24, %f25, %f23;
	ld.global.f32 	%f27, [%rd14+-20];
	ld.global.f32 	%f28, [%rd40+-20];
	fma.rn.f32 	%f29, %f27, %f28, %f26;
	ld.global.f32 	%f30, [%rd14+-16];
	ld.global.f32 	%f31, [%rd40+-16];
	fma.rn.f32 	%f32, %f30, %f31, %f29;
	ld.global.f32 	%f33, [%rd14+-12];
	ld.global.f32 	%f34, [%rd40+-12];
	fma.rn.f32 	%f35, %f33, %f34, %f32;
	ld.global.f32 	%f36, [%rd14+-8];
	ld.global.f32 	%f37, [%rd40+-8];
	fma.rn.f32 	%f38, %f36, %f37, %f35;
	ld.global.f32 	%f39, [%rd14+-4];
	ld.global.f32 	%f40, [%rd40+-4];
	fma.rn.f32 	%f41, %f39, %f40, %f38;
	ld.global.f32 	%f42, [%rd14];
	ld.global.f32 	%f43, [%rd40];
	fma.rn.f32 	%f44, %f42, %f43, %f41;
	ld.global.f32 	%f45, [%rd14+4];
	ld.global.f32 	%f46, [%rd40+4];
	fma.rn.f32 	%f47, %f45, %f46, %f44;
	ld.global.f32 	%f48, [%rd14+8];
	ld.global.f32 	%f49, [%rd40+8];
	fma.rn.f32 	%f50, %f48, %f49, %f47;
	ld.global.f32 	%f51, [%rd14+12];
	ld.global.f32 	%f52, [%rd40+12];
	fma.rn.f32 	%f53, %f51, %f52, %f50;
	ld.global.f32 	%f54, [%rd14+16];
	ld.global.f32 	%f55, [%rd40+16];
	fma.rn.f32 	%f56, %f54, %f55, %f53;
	ld.global.f32 	%f57, [%rd14+20];
	ld.global.f32 	%f58, [%rd40+20];
	fma.rn.f32 	%f59, %f57, %f58, %f56;
	ld.global.f32 	%f60, [%rd14+24];
	ld.global.f32 	%f61, [%rd40+24];
	fma.rn.f32 	%f62, %f60, %f61, %f59;
	ld.global.f32 	%f63, [%rd14+28];
	ld.global.f32 	%f64, [%rd40+28];
	fma.rn.f32 	%f111, %f63, %f64, %f62;
	add.s32 	%r46, %r46, 16;
	add.s32 	%r45, %r45, 16;
	add.s64 	%rd40, %rd40, 64;
	setp.ne.s32 	%p5, %r46, 0;
	@%p5 bra 	$L__BB0_5;
$L__BB0_6:
	setp.eq.s32 	%p6, %r5, 0;
	@%p6 bra 	$L__BB0_15;
	and.b32  	%r13, %r26, 7;
	setp.lt.u32 	%p7, %r5, 8;
	@%p7 bra 	$L__BB0_9;
	add.s32 	%r37, %r48, %r3;
	mul.wide.s32 	%rd15, %r37, 4;
	add.s64 	%rd16, %rd1, %rd15;
	ld.global.f32 	%f66, [%rd16];
	add.s32 	%r38, %r48, %r4;
	mul.wide.u32 	%rd17, %r38, 4;
	add.s64 	%rd18, %rd1, %rd17;
	ld.global.f32 	%f67, [%rd18];
	fma.rn.f32 	%f68, %f66, %f67, %f111;
	ld.global.f32 	%f69, [%rd16+4];
	cvt.u64.u32 	%rd19, %r4;
	cvt.u64.u32 	%rd20, %r48;
	add.s64 	%rd21, %rd20, %rd19;
	shl.b64 	%rd22, %rd21, 2;
	add.s64 	%rd23, %rd1, %rd22;
	ld.global.f32 	%f70, [%rd23+4];
	fma.rn.f32 	%f71, %f69, %f70, %f68;
	ld.global.f32 	%f72, [%rd16+8];
	ld.global.f32 	%f73, [%rd23+8];
	fma.rn.f32 	%f74, %f72, %f73, %f71;
	ld.global.f32 	%f75, [%rd16+12];
	ld.global.f32 	%f76, [%rd23+12];
	fma.rn.f32 	%f77, %f75, %f76, %f74;
	ld.global.f32 	%f78, [%rd16+16];
	ld.global.f32 	%f79, [%rd23+16];
	fma.rn.f32 	%f80, %f78, %f79, %f77;
	ld.global.f32 	%f81, [%rd16+20];
	ld.global.f32 	%f82, [%rd23+20];
	fma.rn.f32 	%f83, %f81, %f82, %f80;
	ld.global.f32 	%f84, [%rd16+24];
	ld.global.f32 	%f85, [%rd23+24];
	fma.rn.f32 	%f86, %f84, %f85, %f83;
	ld.global.f32 	%f87, [%rd16+28];
	ld.global.f32 	%f88, [%rd23+28];
	fma.rn.f32 	%f111, %f87, %f88, %f86;
	add.s32 	%r48, %r48, 8;
$L__BB0_9:
	setp.eq.s32 	%p8, %r13, 0;
	@%p8 bra 	$L__BB0_15;
	and.b32  	%r16, %r26, 3;
	setp.lt.u32 	%p9, %r13, 4;
	@%p9 bra 	$L__BB0_12;
	add.s32 	%r39, %r48, %r3;
	mul.wide.s32 	%rd24, %r39, 4;
	add.s64 	%rd25, %rd1, %rd24;
	ld.global.f32 	%f90, [%rd25];
	add.s32 	%r40, %r48, %r4;
	mul.wide.u32 	%rd26, %r40, 4;
	add.s64 	%rd27, %rd1, %rd26;
	ld.global.f32 	%f91, [%rd27];
	fma.rn.f32 	%f92, %f90, %f91, %f111;
	ld.global.f32 	%f93, [%rd25+4];
	cvt.u64.u32 	%rd28, %r4;
	cvt.u64.u32 	%rd29, %r48;
	add.s64 	%rd30, %rd29, %rd28;
	shl.b64 	%rd31, %rd30, 2;
	add.s64 	%rd32, %rd1, %rd31;
	ld.global.f32 	%f94, [%rd32+4];
	fma.rn.f32 	%f95, %f93, %f94, %f92;
	ld.global.f32 	%f96, [%rd25+8];
	ld.global.f32 	%f97, [%rd32+8];
	fma.rn.f32 	%f98, %f96, %f97, %f95;
	ld.global.f32 	%f99, [%rd25+12];
	ld.global.f32 	%f100, [%rd32+12];
	fma.rn.f32 	%f111, %f99, %f100, %f98;
	add.s32 	%r48, %r48, 4;
$L__BB0_12:
	setp.eq.s32 	%p10, %r16, 0;
	@%p10 bra 	$L__BB0_15;
	add.s32 	%r41, %r48, %r4;
	mul.wide.u32 	%rd33, %r41, 4;
	add.s64 	%rd41, %rd1, %rd33;
	add.s32 	%r51, %r48, %r3;
	neg.s32 	%r50, %r16;
$L__BB0_14:
	.pragma "nounroll";
	mul.wide.s32 	%rd34, %r51, 4;
	add.s64 	%rd35, %rd1, %rd34;
	ld.global.f32 	%f101, [%rd35];
	ld.global.f32 	%f102, [%rd41];
	fma.rn.f32 	%f111, %f101, %f102, %f111;
	add.s64 	%rd41, %rd41, 4;
	add.s32 	%r51, %r51, 1;
	add.s32 	%r50, %r50, 1;
	setp.ne.s32 	%p11, %r50, 0;
	@%p11 bra 	$L__BB0_14;
$L__BB0_15:
	mad.lo.s32 	%r42, %r1, %r27, %r34;
	mul.wide.s32 	%rd36, %r42, 4;
	add.s64 	%rd37, %rd2, %rd36;
	st.global.f32 	[%rd37], %f111;
	bra.uni 	$L__BB0_17;
$L__BB0_16:
	mad.lo.s32 	%r43, %r1, %r27, %r34;
	mul.wide.u32 	%rd38, %r43, 4;
	add.s64 	%rd39, %rd2, %rd38;
	mov.b32 	%r44, 0;
	st.global.u32 	[%rd39], %r44;
$L__BB0_17:
	ret;

}


// ===== COMPILED SASS (sm_100) =====

	.target	sm_100

	.elftype	@"ET_EXEC"


//--------------------- .note.nv.tkinfo           --------------------------
	.section	.note.nv.tkinfo,"",@"SHT_NOTE"
	.sectionflags	@"SHF_NOTE_NV_TKINFO"
	.tkinfo
        /*0018*/ 	.word	0x00000002
        /*0030*/ 	.string	""
        /*0030*/ 	.string	"ptxas"
        /*0030*/ 	.string	"Cuda compilation tools, release 13.0, V13.0.88"
        /*0030*/ 	.string	"Build cuda_13.0.r13.0/compiler.36424714_0"
        /*0030*/ 	.string	"-arch sm_100 -m 64 "



//--------------------- .note.nv.cuinfo           --------------------------
	.section	.note.nv.cuinfo,"",@"SHT_NOTE"
	.sectionflags	@"SHF_NOTE_NV_CUINFO"
        /*0018*/ 	.short	0x0002
        /*001a*/ 	.short	0x0064
        /*001c*/ 	.short	0x0082
	.zero		2


//--------------------- .nv.info                  --------------------------
	.section	.nv.info,"",@"SHT_CUDA_INFO"
	.align	4


	//----- nvinfo : EIATTR_REGCOUNT
	.align		4
        /*0000*/ 	.byte	0x04, 0x2f
        /*0002*/ 	.short	(.L_1 - .L_0)
	.align		4
.L_0:
        /*0004*/ 	.word	index@(_Z6kerneliiPKfPf)
        /*0008*/ 	.word	0x00000020


	//----- nvinfo : EIATTR_FRAME_SIZE
	.align		4
.L_1:
        /*000c*/ 	.byte	0x04, 0x11
        /*000e*/ 	.short	(.L_3 - .L_2)
	.align		4
.L_2:
        /*0010*/ 	.word	index@(_Z6kerneliiPKfPf)
        /*0014*/ 	.word	0x00000000


	//----- nvinfo : EIATTR_MIN_STACK_SIZE
	.align		4
.L_3:
        /*0018*/ 	.byte	0x04, 0x12
        /*001a*/ 	.short	(.L_5 - .L_4)
	.align		4
.L_4:
        /*001c*/ 	.word	index@(_Z6kerneliiPKfPf)
        /*0020*/ 	.word	0x00000000
.L_5:


//--------------------- .nv.compat                --------------------------
	.section	.nv.compat,"",@"SHT_CUDA_COMPAT_INFO"
	.align	4
        /*0000*/ 	.byte	0x02, 0x09, 0x00, 0x00, 0x02, 0x02, 0x01, 0x00, 0x02, 0x05, 0x05, 0x00, 0x03, 0x07, 0x01, 0x01
        /*0010*/ 	.byte	0x02, 0x03, 0x00, 0x00, 0x02, 0x06, 0x01, 0x00, 0x04, 0x0b, 0x08, 0x00, 0x09, 0x00, 0x00, 0x00
        /*0020*/ 	.byte	0x00, 0x00, 0x00, 0x00


//--------------------- .nv.info._Z6kerneliiPKfPf --------------------------
	.section	.nv.info._Z6kerneliiPKfPf,"",@"SHT_CUDA_INFO"
	.sectionflags	@""
	.align	4


	//----- nvinfo : EIATTR_CUDA_API_VERSION
	.align		4
        /*0000*/ 	.byte	0x04, 0x37
        /*0002*/ 	.short	(.L_7 - .L_6)
.L_6:
        /*0004*/ 	.word	0x00000082


	//----- nvinfo : EIATTR_KPARAM_INFO
	.align		4
.L_7:
        /*0008*/ 	.byte	0x04, 0x17
        /*000a*/ 	.short	(.L_9 - .L_8)
.L_8:
        /*000c*/ 	.word	0x00000000
        /*0010*/ 	.short	0x0003
        /*0012*/ 	.short	0x0010
        /*0014*/ 	.byte	0x00, 0xf5, 0x21, 0x00


	//----- nvinfo : EIATTR_KPARAM_INFO
	.align		4
.L_9:
        /*0018*/ 	.byte	0x04, 0x17
        /*001a*/ 	.short	(.L_11 - .L_10)
.L_10:
        /*001c*/ 	.word	0x00000000
        /*0020*/ 	.short	0x0002
        /*0022*/ 	.short	0x0008
        /*0024*/ 	.byte	0x00, 0xf5, 0x21, 0x00


	//----- nvinfo : EIATTR_KPARAM_INFO
	.align		4
.L_11:
        /*0028*/ 	.byte	0x04, 0x17
        /*002a*/ 	.short	(.L_13 - .L_12)
.L_12:
        /*002c*/ 	.word	0x00000000
        /*0030*/ 	.short	0x0001
        /*0032*/ 	.short	0x0004
        /*0034*/ 	.byte	0x00, 0xf0, 0x11, 0x00


	//----- nvinfo : EIATTR_KPARAM_INFO
	.align		4
.L_13:
        /*0038*/ 	.byte	0x04, 0x17
        /*003a*/ 	.short	(.L_15 - .L_14)
.L_14:
        /*003c*/ 	.word	0x00000000
        /*0040*/ 	.short	0x0000
        /*0042*/ 	.short	0x0000
        /*0044*/ 	.byte	0x00, 0xf0, 0x11, 0x00


	//----- nvinfo : EIATTR_SPARSE_MMA_MASK
	.align		4
.L_15:
        /*0048*/ 	.byte	0x03, 0x50
        /*004a*/ 	.short	0x0000


	//----- nvinfo : EIATTR_MAXREG_COUNT
	.align		4
        /*004c*/ 	.byte	0x03, 0x1b
        /*004e*/ 	.short	0x00ff


	//----- nvinfo : EIATTR_MERCURY_ISA_VERSION
	.align		4
        /*0050*/ 	.byte	0x03, 0x5f
        /*0052*/ 	.short	0x0101


	//----- nvinfo : EIATTR_VRC_CTA_INIT_COUNT
	.align		4
        /*0054*/ 	.byte	0x02, 0x4a
	.zero		1
	.zero		1


	//----- nvinfo : EIATTR_EXIT_INSTR_OFFSETS
	.align		4
        /*0058*/ 	.byte	0x04, 0x1c
        /*005a*/ 	.short	(.L_17 - .L_16)


	//   ....[0]....
.L_16:
        /*005c*/ 	.word	0x000000c0


	//   ....[1]....
        /*0060*/ 	.word	0x00000b90


	//   ....[2]....
        /*0064*/ 	.word	0x00000be0


	//----- nvinfo : EIATTR_CRS_STACK_SIZE
	.align		4
.L_17:
        /*0068*/ 	.byte	0x04, 0x1e
        /*006a*/ 	.short	(.L_19 - .L_18)
.L_18:
        /*006c*/ 	.word	0x00000000


	//----- nvinfo : EIATTR_CBANK_PARAM_SIZE
	.align		4
.L_19:
        /*0070*/ 	.byte	0x03, 0x19
        /*0072*/ 	.short	0x0018


	//----- nvinfo : EIATTR_PARAM_CBANK
	.align		4
        /*0074*/ 	.byte	0x04, 0x0a
        /*0076*/ 	.short	(.L_21 - .L_20)
	.align		4
.L_20:
        /*0078*/ 	.word	index@(.nv.constant0._Z6kerneliiPKfPf)
        /*007c*/ 	.short	0x0380
        /*007e*/ 	.short	0x0018


	//----- nvinfo : EIATTR_SW_WAR
	.align		4
.L_21:
        /*0080*/ 	.byte	0x04, 0x36
        /*0082*/ 	.short	(.L_23 - .L_22)
.L_22:
        /*0084*/ 	.word	0x00000008
.L_23:


//--------------------- .nv.callgraph             --------------------------
	.section	.nv.callgraph,"",@"SHT_CUDA_CALLGRAPH"
	.align	4
	.sectionentsize	8
	.align		4
        /*0000*/ 	.word	0x00000000
	.align		4
        /*0004*/ 	.word	0xffffffff
	.align		4
        /*0008*/ 	.word	0x00000000
	.align		4
        /*000c*/ 	.word	0xfffffffe
	.align		4
        /*0010*/ 	.word	0x00000000
	.align		4
        /*0014*/ 	.word	0xfffffffd
	.align		4
        /*0018*/ 	.word	0x00000000
	.align		4
        /*001c*/ 	.word	0xfffffffc


//--------------------- .text._Z6kerneliiPKfPf    --------------------------
	.section	.text._Z6kerneliiPKfPf,"ax",@progbits
	.align	128
        .global         _Z6kerneliiPKfPf
        .type           _Z6kerneliiPKfPf,@function
        .size           _Z6kerneliiPKfPf,(.L_x_8 - _Z6kerneliiPKfPf)
        .other          _Z6kerneliiPKfPf,@"STO_CUDA_ENTRY STV_DEFAULT"
_Z6kerneliiPKfPf:
.text._Z6kerneliiPKfPf:
[----:B------:R-:W-:Y:S01]  /*0000*/  LDC R1, c[0x0][0x37c] ;  /* 0x0000df00ff017b82 */ /* 0x000fe20000000800 */
[----:B------:R-:W0:Y:S07]  /*0010*/  S2R R0, SR_TID.X ;  /* 0x0000000000007919 */ /* 0x000e2e0000002100 */
[----:B------:R-:W0:Y:S01]  /*0020*/  LDC R3, c[0x0][0x360] ;  /* 0x0000d800ff037b82 */ /* 0x000e220000000800 */
[----:B------:R-:W1:Y:S01]  /*0030*/  LDCU UR9, c[0x0][0x380] ;  /* 0x00007000ff0977ac */ /* 0x000e620008000800 */
[----:B------:R-:W2:Y:S06]  /*0040*/  S2R R9, SR_TID.Y ;  /* 0x0000000000097919 */ /* 0x000eac0000002200 */
[----:B------:R-:W0:Y:S08]  /*0050*/  S2UR UR4, SR_CTAID.X ;  /* 0x00000000000479c3 */ /* 0x000e300000002500 */
[----:B------:R-:W2:Y:S08]  /*0060*/  S2UR UR5, SR_CTAID.Y ;  /* 0x00000000000579c3 */ /* 0x000eb00000002600 */
[----:B------:R-:W2:Y:S01]  /*0070*/  LDC R2, c[0x0][0x364] ;  /* 0x0000d900ff027b82 */ /* 0x000ea20000000800 */
[----:B0-----:R-:W-:-:S02]  /*0080*/  IMAD R0, R3, UR4, R0 ;  /* 0x0000000403007c24 */ /* 0x001fc4000f8e0200 */
[----:B--2---:R-:W-:-:S05]  /*0090*/  IMAD R9, R2, UR5, R9 ;  /* 0x0000000502097c24 */ /* 0x004fca000f8e0209 */
[----:B------:R-:W-:-:S04]  /*00a0*/  VIMNMX R2, PT, PT, R0, R9, !PT ;  /* 0x0000000900027248 */ /* 0x000fc80007fe0100 */
[----:B-1----:R-:W-:-:S13]  /*00b0*/  ISETP.GE.AND P0, PT, R2, UR9, PT ;  /* 0x0000000902007c0c */ /* 0x002fda000bf06270 */
[----:B------:R-:W-:Y:S05]  /*00c0*/  @P0 EXIT ;  /* 0x000000000000094d */ /* 0x000fea0003800000 */
[----:B------:R-:W-:Y:S01]  /*00d0*/  ISETP.GT.AND P0, PT, R0, R9, PT ;  /* 0x000000090000720c */ /* 0x000fe20003f04270 */
[----:B------:R-:W0:-:S12]  /*00e0*/  LDCU.64 UR10, c[0x0][0x358] ;  /* 0x00006b00ff0a77ac */ /* 0x000e180008000a00 */
[----:B------:R-:W-:Y:S05]  /*00f0*/  @P0 BRA `(.L_x_0) ;  /* 0x0000000800a80947 */ /* 0x000fea0003800000 */
[----:B------:R-:W1:Y:S01]  /*0100*/  LDCU UR6, c[0x0][0x384] ;  /* 0x00007080ff0677ac */ /* 0x000e620008000800 */
[----:B------:R-:W-:Y:S01]  /*0110*/  HFMA2 R10, -RZ, RZ, 0, 0 ;  /* 0x00000000ff0a7431 */ /* 0x000fe200000001ff */
[----:B-1----:R-:W-:-:S09]  /*0120*/  UISETP.GE.AND UP0, UPT, UR6, 0x1, UPT ;  /* 0x000000010600788c */ /* 0x002fd2000bf06270 */
[----:B------:R-:W-:Y:S05]  /*0130*/  BRA.U !UP0, `(.L_x_1) ;  /* 0x0000000908847547 */ /* 0x000fea000b800000 */
[----:B------:R-:W-:Y:S02]  /*0140*/  UISETP.GE.U32.AND UP1, UPT, UR6, 0x10, UPT ;  /* 0x000000100600788c */ /* 0x000fe4000bf26070 */
[----:B------:R-:W-:Y:S01]  /*0150*/  IMAD R8, R0, UR6, RZ ;  /* 0x0000000600087c24 */ /* 0x000fe2000f8e02ff */
[----:B------:R-:W-:Y:S02]  /*0160*/  ULOP3.LUT UR7, UR6, 0xf, URZ, 0xc0, !UPT ;  /* 0x0000000f06077892 */ /* 0x000fe4000f8ec0ff */
[----:B------:R-:W-:Y:S01]  /*0170*/  IMAD R13, R9, UR6, RZ ;  /* 0x00000006090d7c24 */ /* 0x000fe2000f8e02ff */
[----:B------:R-:W-:Y:S01]  /*0180*/  MOV R10, RZ ;  /* 0x000000ff000a7202 */ /* 0x000fe20000000f00 */
[----:B------:R-:W-:Y:S01]  /*0190*/  UMOV UR4, URZ ;  /* 0x000000ff00047c82 */ /* 0x000fe20008000000 */
[----:B------:R-:W-:Y:S01]  /*01a0*/  UISETP.NE.AND UP0, UPT, UR7, URZ, UPT ;  /* 0x000000ff0700728c */ /* 0x000fe2000bf05270 */
[----:B------:R-:W-:Y:S10]  /*01b0*/  BRA.U !UP1, `(.L_x_2) ;  /* 0x0000000509047547 */ /* 0x000ff4000b800000 */
[----:B------:R-:W1:Y:S01]  /*01c0*/  LDCU.64 UR4, c[0x0][0x388] ;  /* 0x00007100ff0477ac */ /* 0x000e620008000a00 */
[----:B------:R-:W-:Y:S02]  /*01d0*/  MOV R10, RZ ;  /* 0x000000ff000a7202 */ /* 0x000fe40000000f00 */
[----:B------:R-:W-:Y:S01]  /*01e0*/  MOV R11, R8 ;  /* 0x00000008000b7202 */ /* 0x000fe20000000f00 */
[----:B-1----:R-:W-:-:S04]  /*01f0*/  UIADD3 UR4, UP1, UPT, UR4, 0x20, URZ ;  /* 0x0000002004047890 */ /* 0x002fc8000ff3e0ff */
[----:B------:R-:W-:Y:S02]  /*0200*/  UIADD3.X UR5, UPT, UPT, URZ, UR5, URZ, UP1, !UPT ;  /* 0x00000005ff057290 */ /* 0x000fe40008ffe4ff */
[----:B------:R-:W-:Y:S01]  /*0210*/  MOV R2, UR4 ;  /* 0x0000000400027c02 */ /* 0x000fe20008000f00 */
[----:B------:R-:W-:-:S03]  /*0220*/  ULOP3.LUT UR4, UR6, 0x7ffffff0, URZ, 0xc0, !UPT ;  /* 0x7ffffff006047892 */ /* 0x000fc6000f8ec0ff */
[----:B------:R-:W-:Y:S01]  /*0230*/  MOV R3, UR5 ;  /* 0x0000000500037c02 */ /* 0x000fe20008000f00 */
[----:B------:R-:W-:Y:S02]  /*0240*/  UIADD3 UR5, UPT, UPT, -UR4, URZ, URZ ;  /* 0x000000ff04057290 */ /* 0x000fe4000fffe1ff */
[----:B------:R-:W-:-:S10]  /*0250*/  IMAD.WIDE.U32 R4, R13, 0x4, R2 ;  /* 0x000000040d047825 */ /* 0x000fd400078e0002 */
.L_x_3:
[----:B------:R-:W-:Y:S01]  /*0260*/  IMAD.WIDE R6, R11, 0x4, R2 ;  /* 0x000000040b067825 */ /* 0x000fe200078e0202 */
[----:B0-----:R-:W2:Y:S04]  /*0270*/  LDG.E R12, desc[UR10][R4.64+-0x20] ;  /* 0xffffe00a040c7981 */ /* 0x001ea8000c1e1900 */
[----:B------:R-:W2:Y:S04]  /*0280*/  LDG.E R15, desc[UR10][R6.64+-0x20] ;  /* 0xffffe00a060f7981 */ /* 0x000ea8000c1e1900 */
[----:B------:R-:W3:Y:S04]  /*0290*/  LDG.E R24, desc[UR10][R4.64+-0x1c] ;  /* 0xffffe40a04187981 */ /* 0x000ee8000c1e1900 */
[----:B------:R-:W3:Y:S04]  /*02a0*/  LDG.E R27, desc[UR10][R6.64+-0x1c] ;  /* 0xffffe40a061b7981 */ /* 0x000ee8000c1e1900 */
[----:B------:R-:W4:Y:S04]  /*02b0*/  LDG.E R21, desc[UR10][R4.64+-0x18] ;  /* 0xffffe80a04157981 */ /* 0x000f28000c1e1900 */
[----:B------:R-:W4:Y:S04]  /*02c0*/  LDG.E R16, desc[UR10][R6.64+-0x18] ;  /* 0xffffe80a06107981 */ /* 0x000f28000c1e1900 */
[----:B------:R-:W5:Y:S04]  /*02d0*/  LDG.E R18, desc[UR10][R4.64+-0x14] ;  /* 0xffffec0a04127981 */ /* 0x000f68000c1e1900 */
[----:B------:R-:W5:Y:S04]  /*02e0*/  LDG.E R23, desc[UR10][R6.64+-0x14] ;  /* 0xffffec0a06177981 */ /* 0x000f68000c1e1900 */
[----:B------:R-:W5:Y:S04]  /*02f0*/  LDG.E R20, desc[UR10][R4.64+-0x10] ;  /* 0xfffff00a04147981 */ /* 0x000f68000c1e1900 */
[----:B------:R-:W5:Y:S04]  /*0300*/  LDG.E R25, desc[UR10][R6.64+-0x10] ;  /* 0xfffff00a06197981 */ /* 0x000f68000c1e1900 */
[----:B------:R-:W5:Y:S04]  /*0310*/  LDG.E R14, desc[UR10][R4.64+-0xc] ;  /* 0xfffff40a040e7981 */ /* 0x000f68000c1e1900 */
[----:B------:R-:W5:Y:S04]  /*0320*/  LDG.E R19, desc[UR10][R6.64+-0xc] ;  /* 0xfffff40a06137981 */ /* 0x000f68000c1e1900 */
[----:B------:R-:W5:Y:S04]  /*0330*/  LDG.E R17, desc[UR10][R6.64+-0x4] ;  /* 0xfffffc0a06117981 */ /* 0x000f68000c1e1900 */
[----:B------:R-:W5:Y:S01]  /*0340*/  LDG.E R29, desc[UR10][R4.64+0x1c] ;  /* 0x00001c0a041d7981 */ /* 0x000f62000c1e1900 */
[----:B--2---:R-:W-:-:S03]  /*0350*/  FFMA R22, R15, R12, R10 ;  /* 0x0000000c0f167223 */ /* 0x004fc6000000000a */
[----:B------:R-:W2:Y:S04]  /*0360*/  LDG.E R10, desc[UR10][R4.64+-0x8] ;  /* 0xfffff80a040a7981 */ /* 0x000ea8000c1e1900 */
[----:B------:R-:W2:Y:S04]  /*0370*/  LDG.E R15, desc[UR10][R6.64+-0x8] ;  /* 0xfffff80a060f7981 */ /* 0x000ea8000c1e1900 */
[----:B------:R-:W2:Y:S01]  /*0380*/  LDG.E R12, desc[UR10][R4.64+-0x4] ;  /* 0xfffffc0a040c7981 */ /* 0x000ea2000c1e1900 */
[----:B---3--:R-:W-:-:S03]  /*0390*/  FFMA R27, R27, R24, R22 ;  /* 0x000000181b1b7223 */ /* 0x008fc60000000016 */
[----:B------:R-:W3:Y:S01]  /*03a0*/  LDG.E R24, desc[UR10][R6.64+0x1c] ;  /* 0x00001c0a06187981 */ /* 0x000ee2000c1e1900 */
[----:B----4-:R-:W-:-:S03]  /*03b0*/  FFMA R22, R16, R21, R27 ;  /* 0x0000001510167223 */ /* 0x010fc6000000001b */
[----:B------:R-:W4:Y:S04]  /*03c0*/  LDG.E R21, desc[UR10][R4.64] ;  /* 0x0000000a04157981 */ /* 0x000f28000c1e1900 */
[----:B------:R-:W4:Y:S01]  /*03d0*/  LDG.E R16, desc[UR10][R6.64] ;  /* 0x0000000a06107981 */ /* 0x000f22000c1e1900 */
[----:B-----5:R-:W-:-:S03]  /*03e0*/  FFMA R22, R23, R18, R22 ;  /* 0x0000001217167223 */ /* 0x020fc60000000016 */
[----:B------:R-:W5:Y:S04]  /*03f0*/  LDG.E R23, desc[UR10][R4.64+0x4] ;  /* 0x0000040a04177981 */ /* 0x000f68000c1e1900 */
[----:B------:R-:W5:Y:S01]  /*0400*/  LDG.E R18, desc[UR10][R6.64+0x4] ;  /* 0x0000040a06127981 */ /* 0x000f62000c1e1900 */
[----:B------:R-:W-:-:S03]  /*0410*/  FFMA R22, R25, R20, R22 ;  /* 0x0000001419167223 */ /* 0x000fc60000000016 */
[----:B------:R-:W3:Y:S04]  /*0420*/  LDG.E R25, desc[UR10][R4.64+0x8] ;  /* 0x0000080a04197981 */ /* 0x000ee8000c1e1900 */
[----:B------:R-:W3:Y:S01]  /*0430*/  LDG.E R20, desc[UR10][R6.64+0x8] ;  /* 0x0000080a06147981 */ /* 0x000ee2000c1e1900 */
[----:B------:R-:W-:-:S03]  /*0440*/  FFMA R22, R19, R14, R22 ;  /* 0x0000000e13167223 */ /* 0x000fc60000000016 */
[----:B------:R-:W3:Y:S04]  /*0450*/  LDG.E R19, desc[UR10][R4.64+0xc] ;  /* 0x00000c0a04137981 */ /* 0x000ee8000c1e1900 */
[----:B------:R-:W3:Y:S04]  /*0460*/  LDG.E R14, desc[UR10][R6.64+0xc] ;  /* 0x00000c0a060e7981 */ /* 0x000ee8000c1e1900 */
[----:B------:R-:W3:Y:S01]  /*0470*/  LDG.E R27, desc[UR10][R4.64+0x14] ;  /* 0x0000140a041b7981 */ /* 0x000ee2000c1e1900 */
[----:B--2---:R-:W-:-:S03]  /*0480*/  FFMA R22, R15, R10, R22 ;  /* 0x0000000a0f167223 */ /* 0x004fc60000000016 */
[----:B------:R-:W2:Y:S04]  /*0490*/  LDG.E R10, desc[UR10][R4.64+0x10] ;  /* 0x0000100a040a7981 */ /* 0x000ea8000c1e1900 */
[----:B------:R-:W2:Y:S01]  /*04a0*/  LDG.E R15, desc[UR10][R6.64+0x10] ;  /* 0x0000100a060f7981 */ /* 0x000ea2000c1e1900 */
[----:B------:R-:W-:-:S03]  /*04b0*/  FFMA R26, R17, R12, R22 ;  /* 0x0000000c111a7223 */ /* 0x000fc60000000016 */
[----:B------:R-:W2:Y:S04]  /*04c0*/  LDG.E R22, desc[UR10][R6.64+0x14] ;  /* 0x0000140a06167981 */ /* 0x000ea8000c1e1900 */
[----:B------:R0:W2:Y:S04]  /*04d0*/  LDG.E R12, desc[UR10][R4.64+0x18] ;  /* 0x0000180a040c7981 */ /* 0x0000a8000c1e1900 */
[----:B------:R-:W2:Y:S01]  /*04e0*/  LDG.E R17, desc[UR10][R6.64+0x18] ;  /* 0x0000180a06117981 */ /* 0x000ea2000c1e1900 */
[----:B----4-:R-:W-:-:S04]  /*04f0*/  FFMA R21, R16, R21, R26 ;  /* 0x0000001510157223 */ /* 0x010fc8000000001a */
[----:B-----5:R-:W-:Y:S01]  /*0500*/  FFMA R21, R18, R23, R21 ;  /* 0x0000001712157223 */ /* 0x020fe20000000015 */
[----:B------:R-:W-:-:S03]  /*0510*/  UIADD3 UR5, UPT, UPT, UR5, 0x10, URZ ;  /* 0x0000001005057890 */ /* 0x000fc6000fffe0ff */
[----:B---3--:R-:W-:Y:S01]  /*0520*/  FFMA R21, R20, R25, R21 ;  /* 0x0000001914157223 */ /* 0x008fe20000000015 */
[----:B------:R-:W-:-:S03]  /*0530*/  UISETP.NE.AND UP1, UPT, UR5, URZ, UPT ;  /* 0x000000ff0500728c */ /* 0x000fc6000bf25270 */
[----:B------:R-:W-:Y:S01]  /*0540*/  FFMA R14, R14, R19, R21 ;  /* 0x000000130e0e7223 */ /* 0x000fe20000000015 */
[----:B0-----:R-:W-:Y:S02]  /*0550*/  IADD3 R4, P0, PT, R4, 0x40, RZ ;  /* 0x0000004004047810 */ /* 0x001fe40007f1e0ff */
[----:B------:R-:W-:Y:S02]  /*0560*/  IADD3 R11, PT, PT, R11, 0x10, RZ ;  /* 0x000000100b0b7810 */ /* 0x000fe40007ffe0ff */
[----:B------:R-:W-:Y:S01]  /*0570*/  IADD3.X R5, PT, PT, RZ, R5, RZ, P0, !PT ;  /* 0x00000005ff057210 */ /* 0x000fe200007fe4ff */
[----:B--2---:R-:W-:-:S04]  /*0580*/  FFMA R15, R15, R10, R14 ;  /* 0x0000000a0f0f7223 */ /* 0x004fc8000000000e */
[----:B------:R-:W-:-:S04]  /*0590*/  FFMA R22, R22, R27, R15 ;  /* 0x0000001b16167223 */ /* 0x000fc8000000000f */
[----:B------:R-:W-:-:S04]  /*05a0*/  FFMA R17, R17, R12, R22 ;  /* 0x0000000c11117223 */ /* 0x000fc80000000016 */
[----:B------:R-:W-:Y:S01]  /*05b0*/  FFMA R10, R24, R29, R17 ;  /* 0x0000001d180a7223 */ /* 0x000fe20000000011 */
[----:B------:R-:W-:Y:S06]  /*05c0*/  BRA.U UP1, `(.L_x_3) ;  /* 0xfffffffd01247547 */ /* 0x000fec000b83ffff */
.L_x_2:
[----:B------:R-:W-:Y:S05]  /*05d0*/  BRA.U !UP0, `(.L_x_1) ;  /* 0x00000005085c7547 */ /* 0x000fea000b800000 */
[----:B------:R-:W-:Y:S02]  /*05e0*/  UISETP.GE.U32.AND UP0, UPT, UR7, 0x8, UPT ;  /* 0x000000080700788c */ /* 0x000fe4000bf06070 */
[----:B------:R-:W-:-:S04]  /*05f0*/  ULOP3.LUT UR8, UR6, 0x7, URZ, 0xc0, !UPT ;  /* 0x0000000706087892 */ /* 0x000fc8000f8ec0ff */
[----:B------:R-:W-:-:S03]  /*0600*/  UISETP.NE.AND UP1, UPT, UR8, URZ, UPT ;  /* 0x000000ff0800728c */ /* 0x000fc6000bf25270 */
[----:B------:R-:W-:Y:S08]  /*0610*/  BRA.U !UP0, `(.L_x_4) ;  /* 0x00000001088c7547 */ /* 0x000ff0000b800000 */
[----:B------:R-:W1:Y:S01]  /*0620*/  LDC.64 R4, c[0x0][0x388] ;  /* 0x0000e200ff047b82 */ /* 0x000e620000000a00 */
[----:B------:R-:W2:Y:S01]  /*0630*/  LDCU.64 UR12, c[0x0][0x388] ;  /* 0x00007100ff0c77ac */ /* 0x000ea20008000a00 */
[C---:B------:R-:W-:Y:S02]  /*0640*/  IADD3 R7, PT, PT, R13.reuse, UR4, RZ ;  /* 0x000000040d077c10 */ /* 0x040fe4000fffe0ff */
[----:B------:R-:W-:Y:S02]  /*0650*/  IADD3 R11, P0, PT, R13, UR4, RZ ;  /* 0x000000040d0b7c10 */ /* 0x000fe4000ff1e0ff */
[----:B------:R-:W-:Y:S02]  /*0660*/  IADD3 R3, PT, PT, R8, UR4, RZ ;  /* 0x0000000408037c10 */ /* 0x000fe4000fffe0ff */
[----:B------:R-:W-:Y:S02]  /*0670*/  IADD3.X R12, PT, PT, RZ, RZ, RZ, P0, !PT ;  /* 0x000000ffff0c7210 */ /* 0x000fe400007fe4ff */
[----:B--2---:R-:W-:Y:S01]  /*0680*/  LEA R2, P0, R11, UR12, 0x2 ;  /* 0x0000000c0b027c11 */ /* 0x004fe2000f8010ff */
[----:B-1----:R-:W-:-:S04]  /*0690*/  IMAD.WIDE.U32 R6, R7, 0x4, R4 ;  /* 0x0000000407067825 */ /* 0x002fc800078e0004 */
[----:B------:R-:W-:Y:S01]  /*06a0*/  IMAD.WIDE R4, R3, 0x4, R4 ;  /* 0x0000000403047825 */ /* 0x000fe200078e0204 */
[----:B------:R-:W-:Y:S01]  /*06b0*/  LEA.HI.X R3, R11, UR13, R12, 0x2, P0 ;  /* 0x0000000d0b037c11 */ /* 0x000fe200080f140c */
        /* <DEDUP_REMOVED lines=16> */
[----:B------:R-:W-:Y:S01]  /*07c0*/  UIADD3 UR4, UPT, UPT, UR4, 0x8, URZ ;  /* 0x0000000804047890 */ /* 0x000fe2000fffe0ff */
[----:B--2---:R-:W-:-:S04]  /*07d0*/  FFMA R14, R17, R14, R10 ;  /* 0x0000000e110e7223 */ /* 0x004fc8000000000a */
[----:B---3--:R-:W-:-:S04]  /*07e0*/  FFMA R14, R19, R16, R14 ;  /* 0x00000010130e7223 */ /* 0x008fc8000000000e */
[----:B----4-:R-:W-:-:S04]  /*07f0*/  FFMA R14, R21, R18, R14 ;  /* 0x00000012150e7223 */ /* 0x010fc8000000000e */
[----:B-----5:R-:W-:-:S04]  /*0800*/  FFMA R14, R23, R20, R14 ;  /* 0x00000014170e7223 */ /* 0x020fc8000000000e */
[----:B------:R-:W-:-:S04]  /*0810*/  FFMA R25, R25, R22, R14 ;  /* 0x0000001619197223 */ /* 0x000fc8000000000e */
[----:B------:R-:W-:-:S04]  /*0820*/  FFMA R15, R12, R15, R25 ;  /* 0x0000000f0c0f7223 */ /* 0x000fc80000000019 */
[----:B------:R-:W-:-:S04]  /*0830*/  FFMA R6, R6, R7, R15 ;  /* 0x0000000706067223 */ /* 0x000fc8000000000f */
[----:B------:R-:W-:-:S07]  /*0840*/  FFMA R10, R27, R11, R6 ;  /* 0x0000000b1b0a7223 */ /* 0x000fce0000000006 */
.L_x_4:
        /* <DEDUP_REMOVED lines=22> */
[----:B------:R-:W5:Y:S01]  /*09b0*/  LDG.E R18, desc[UR10][R4.64+0xc] ;  /* 0x00000c0a04127981 */ /* 0x000f62000c1e1900 */
[----:B------:R-:W-:Y:S01]  /*09c0*/  UIADD3 UR4, UPT, UPT, UR4, 0x4, URZ ;  /* 0x0000000404047890 */ /* 0x000fe2000fffe0ff */
[----:B--2---:R-:W-:-:S04]  /*09d0*/  FFMA R11, R11, R6, R10 ;  /* 0x000000060b0b7223 */ /* 0x004fc8000000000a */
[----:B---3--:R-:W-:-:S04]  /*09e0*/  FFMA R11, R12, R14, R11 ;  /* 0x0000000e0c0b7223 */ /* 0x008fc8000000000b */
[----:B----4-:R-:W-:-:S04]  /*09f0*/  FFMA R11, R16, R15, R11 ;  /* 0x0000000f100b7223 */ /* 0x010fc8000000000b */
[----:B-----5:R-:W-:-:S07]  /*0a00*/  FFMA R10, R18, R17, R11 ;  /* 0x00000011120a7223 */ /* 0x020fce000000000b */
.L_x_5:
[----:B------:R-:W-:Y:S05]  /*0a10*/  BRA.U !UP1, `(.L_x_1) ;  /* 0x00000001094c7547 */ /* 0x000fea000b800000 */
[----:B------:R-:W1:Y:S01]  /*0a20*/  LDC.64 R2, c[0x0][0x388] ;  /* 0x0000e200ff027b82 */ /* 0x000e620000000a00 */
[----:B------:R-:W-:Y:S01]  /*0a30*/  IADD3 R5, PT, PT, R13, UR4, RZ ;  /* 0x000000040d057c10 */ /* 0x000fe2000fffe0ff */
[----:B------:R-:W-:Y:S01]  /*0a40*/  UIADD3 UR5, UPT, UPT, -UR5, URZ, URZ ;  /* 0x000000ff05057290 */ /* 0x000fe2000fffe1ff */
[----:B------:R-:W-:-:S03]  /*0a50*/  IADD3 R11, PT, PT, R8, UR4, RZ ;  /* 0x00000004080b7c10 */ /* 0x000fc6000fffe0ff */
[----:B-1----:R-:W-:-:S03]  /*0a60*/  IMAD.WIDE.U32 R4, R5, 0x4, R2 ;  /* 0x0000000405047825 */ /* 0x002fc600078e0002 */
[----:B------:R-:W-:Y:S02]  /*0a70*/  MOV R12, R4 ;  /* 0x00000004000c7202 */ /* 0x000fe40000000f00 */
[----:B------:R-:W-:-:S07]  /*0a80*/  MOV R13, R5 ;  /* 0x00000005000d7202 */ /* 0x000fce0000000f00 */
.L_x_6:
[----:B------:R-:W-:Y:S01]  /*0a90*/  IMAD.WIDE R4, R11, 0x4, R2 ;  /* 0x000000040b047825 */ /* 0x000fe200078e0202 */
[----:B------:R-:W-:Y:S02]  /*0aa0*/  MOV R6, R12 ;  /* 0x0000000c00067202 */ /* 0x000fe40000000f00 */
[----:B------:R-:W-:-:S03]  /*0ab0*/  MOV R7, R13 ;  /* 0x0000000d00077202 */ /* 0x000fc60000000f00 */
[----:B0-----:R-:W2:Y:S04]  /*0ac0*/  LDG.E R5, desc[UR10][R4.64] ;  /* 0x0000000a04057981 */ /* 0x001ea8000c1e1900 */
[----:B------:R-:W2:Y:S01]  /*0ad0*/  LDG.E R6, desc[UR10][R6.64] ;  /* 0x0000000a06067981 */ /* 0x000ea2000c1e1900 */
[----:B------:R-:W-:Y:S01]  /*0ae0*/  UIADD3 UR5, UPT, UPT, UR5, 0x1, URZ ;  /* 0x0000000105057890 */ /* 0x000fe2000fffe0ff */
[----:B------:R-:W-:Y:S02]  /*0af0*/  IADD3 R12, P0, PT, R12, 0x4, RZ ;  /* 0x000000040c0c7810 */ /* 0x000fe40007f1e0ff */
[----:B------:R-:W-:Y:S01]  /*0b00*/  IADD3 R11, PT, PT, R11, 0x1, RZ ;  /* 0x000000010b0b7810 */ /* 0x000fe20007ffe0ff */
[----:B------:R-:W-:Y:S01]  /*0b10*/  UISETP.NE.AND UP0, UPT, UR5, URZ, UPT ;  /* 0x000000ff0500728c */ /* 0x000fe2000bf05270 */
[----:B------:R-:W-:Y:S01]  /*0b20*/  IADD3.X R13, PT, PT, RZ, R13, RZ, P0, !PT ;  /* 0x0000000dff0d7210 */ /* 0x000fe200007fe4ff */
[----:B--2---:R-:W-:-:S07]  /*0b30*/  FFMA R10, R5, R6, R10 ;  /* 0x00000006050a7223 */ /* 0x004fce000000000a */
[----:B------:R-:W-:Y:S05]  /*0b40*/  BRA.U UP0, `(.L_x_6) ;  /* 0xfffffffd00d07547 */ /* 0x000fea000b83ffff */
.L_x_1:
[----:B------:R-:W1:Y:S01]  /*0b50*/  LDC.64 R2, c[0x0][0x390] ;  /* 0x0000e400ff027b82 */ /* 0x000e620000000a00 */
[----:B------:R-:W-:-:S04]  /*0b60*/  IMAD R9, R0, UR9, R9 ;  /* 0x0000000900097c24 */ /* 0x000fc8000f8e0209 */
[----:B-1----:R-:W-:-:S05]  /*0b70*/  IMAD.WIDE R2, R9, 0x4, R2 ;  /* 0x0000000409027825 */ /* 0x002fca00078e0202 */
[----:B0-----:R-:W-:Y:S01]  /*0b80*/  STG.E desc[UR10][R2.64], R10 ;  /* 0x0000000a02007986 */ /* 0x001fe2000c10190a */
[----:B------:R-:W-:Y:S05]  /*0b90*/  EXIT ;  /* 0x000000000000794d */ /* 0x000fea0003800000 */
.L_x_0:
[----:B------:R-:W1:Y:S01]  /*0ba0*/  LDC.64 R2, c[0x0][0x390] ;  /* 0x0000e400ff027b82 */ /* 0x000e620000000a00 */
[----:B------:R-:W-:-:S04]  /*0bb0*/  IMAD R9, R0, UR9, R9 ;  /* 0x0000000900097c24 */ /* 0x000fc8000f8e0209 */
[----:B-1----:R-:W-:-:S05]  /*0bc0*/  IMAD.WIDE.U32 R2, R9, 0x4, R2 ;  /* 0x0000000409027825 */ /* 0x002fca00078e0002 */
[----:B0-----:R-:W-:Y:S01]  /*0bd0*/  STG.E desc[UR10][R2.64], RZ ;  /* 0x000000ff02007986 */ /* 0x001fe2000c10190a */
[----:B------:R-:W-:Y:S05]  /*0be0*/  EXIT ;  /* 0x000000000000794d */ /* 0x000fea0003800000 */
.L_x_7:
[----:B------:R-:W-:-:S00]  /*0bf0*/  BRA `(.L_x_7) ;  /* 0xfffffffc00fc7947 */ /* 0x000fc0000383ffff */
[----:B------:R-:W-:-:S00]  /*0c00*/  NOP ;  /* 0x0000000000007918 */ /* 0x000fc00000000000 */
[----:B------:R-:W-:-:S00]  /*0c10*/  NOP ;  /* 0x0000000000007918 */ /* 0x000fc00000000000 */
[----:B------:R-:W-:-:S00]  /*0c20*/  NOP ;  /* 0x0000000000007918 */ /* 0x000fc00000000000 */
[----:B------:R-:W-:-:S00]  /*0c30*/  NOP ;  /* 0x0000000000007918 */ /* 0x000fc00000000000 */
[----:B------:R-:W-:-:S00]  /*0c40*/  NOP ;  /* 0x0000000000007918 */ /* 0x000fc00000000000 */
[----:B------:R-:W-:-:S00]  /*0c50*/  NOP ;  /* 0x0000000000007918 */ /* 0x000fc00000000000 */
[----:B------:R-:W-:-:S00]  /*0c60*/  NOP ;  /* 0x0000000000007918 */ /* 0x000fc00000000000 */
[----:B------:R-:W-:-:S00]  /*0c70*/  NOP ;  /* 0x0000000000007918 */ /* 0x000fc00000000000 */
.L_x_8:


//--------------------- .nv.shared.reserved.0     --------------------------
	.section	.nv.shared.reserved.0,"aw",@nobits
	.weak		__nv_reservedSMEM_offset_0_alias
	.size		__nv_reservedSMEM_offset_0_alias, 0, 64
	.other		__nv_reservedSMEM_offset_0_alias,@"STO_CUDA_RESERVED_SHARED STV_DEFAULT"
__nv_reservedSMEM_offset_0_alias:
	.zero		0
	.zero		64


//--------------------- .nv.constant0._Z6kerneliiPKfPf --------------------------
	.section	.nv.constant0._Z6kerneliiPKfPf,"a",@progbits
	.sectionflags	@""
	.align	4
.nv.constant0._Z6kerneliiPKfPf:
	.zero		920


//--------------------- SYMBOLS --------------------------

	.type		.nv.reservedSmem.offset0,@object
	.size		.nv.reservedSmem.offset0,0x4
